//
// Generated by NVIDIA NVVM Compiler
//
// Compiler Build ID: CL-36424714
// Cuda compilation tools, release 13.0, V13.0.88
// Based on NVVM 20.0.0
//

.version 9.0
.target sm_100
.address_size 64

	// .globl	_Z22assignPointsToClustersPKdS0_PiS0_S0_ii

.visible .entry _Z22assignPointsToClustersPKdS0_PiS0_S0_ii(
	.param .u64 .ptr .align 1 _Z22assignPointsToClustersPKdS0_PiS0_S0_ii_param_0,
	.param .u64 .ptr .align 1 _Z22assignPointsToClustersPKdS0_PiS0_S0_ii_param_1,
	.param .u64 .ptr .align 1 _Z22assignPointsToClustersPKdS0_PiS0_S0_ii_param_2,
	.param .u64 .ptr .align 1 _Z22assignPointsToClustersPKdS0_PiS0_S0_ii_param_3,
	.param .u64 .ptr .align 1 _Z22assignPointsToClustersPKdS0_PiS0_S0_ii_param_4,
	.param .u32 _Z22assignPointsToClustersPKdS0_PiS0_S0_ii_param_5,
	.param .u32 _Z22assignPointsToClustersPKdS0_PiS0_S0_ii_param_6
)
{
	.reg .pred 	%p<26>;
	.reg .b32 	%r<72>;
	.reg .b64 	%rd<33>;
	.reg .b64 	%fd<117>;

	ld.param.u64 	%rd9, [_Z22assignPointsToClustersPKdS0_PiS0_S0_ii_param_0];
	ld.param.u64 	%rd10, [_Z22assignPointsToClustersPKdS0_PiS0_S0_ii_param_1];
	ld.param.u64 	%rd11, [_Z22assignPointsToClustersPKdS0_PiS0_S0_ii_param_2];
	ld.param.u64 	%rd12, [_Z22assignPointsToClustersPKdS0_PiS0_S0_ii_param_3];
	ld.param.u64 	%rd13, [_Z22assignPointsToClustersPKdS0_PiS0_S0_ii_param_4];
	ld.param.u32 	%r25, [_Z22assignPointsToClustersPKdS0_PiS0_S0_ii_param_5];
	ld.param.u32 	%r24, [_Z22assignPointsToClustersPKdS0_PiS0_S0_ii_param_6];
	cvta.to.global.u64 	%rd1, %rd13;
	cvta.to.global.u64 	%rd2, %rd12;
	mov.u32 	%r26, %ctaid.x;
	mov.u32 	%r27, %ntid.x;
	mov.u32 	%r28, %tid.x;
	mad.lo.s32 	%r1, %r26, %r27, %r28;
	setp.ge.s32 	%p1, %r1, %r25;
	@%p1 bra 	$L__BB0_14;
	setp.lt.s32 	%p2, %r24, 1;
	mov.b32 	%r71, -1;
	@%p2 bra 	$L__BB0_13;
	cvta.to.global.u64 	%rd14, %rd9;
	mul.wide.s32 	%rd15, %r1, 8;
	add.s64 	%rd16, %rd14, %rd15;
	ld.global.f64 	%fd1, [%rd16];
	cvta.to.global.u64 	%rd17, %rd10;
	add.s64 	%rd18, %rd17, %rd15;
	ld.global.f64 	%fd2, [%rd18];
	and.b32  	%r2, %r24, 7;
	setp.lt.u32 	%p3, %r24, 8;
	mov.f64 	%fd114, 0d7FF0000000000000;
	mov.b32 	%r71, -1;
	mov.b32 	%r66, 0;
	@%p3 bra 	$L__BB0_5;
	and.b32  	%r66, %r24, 2147483640;
	add.s64 	%rd32, %rd2, 32;
	add.s64 	%rd31, %rd1, 32;
	mov.f64 	%fd114, 0d7FF0000000000000;
	mov.b32 	%r71, -1;
	mov.b32 	%r60, 0;
$L__BB0_4:
	.pragma "nounroll";
	ld.global.f64 	%fd12, [%rd32+-32];
	sub.f64 	%fd13, %fd1, %fd12;
	ld.global.f64 	%fd14, [%rd31+-32];
	sub.f64 	%fd15, %fd2, %fd14;
	mul.f64 	%fd16, %fd15, %fd15;
	fma.rn.f64 	%fd17, %fd13, %fd13, %fd16;
	setp.lt.f64 	%p4, %fd17, %fd114;
	selp.f64 	%fd18, %fd17, %fd114, %p4;
	selp.b32 	%r35, %r60, %r71, %p4;
	ld.global.f64 	%fd19, [%rd32+-24];
	sub.f64 	%fd20, %fd1, %fd19;
	ld.global.f64 	%fd21, [%rd31+-24];
	sub.f64 	%fd22, %fd2, %fd21;
	mul.f64 	%fd23, %fd22, %fd22;
	fma.rn.f64 	%fd24, %fd20, %fd20, %fd23;
	setp.lt.f64 	%p5, %fd24, %fd18;
	selp.f64 	%fd25, %fd24, %fd18, %p5;
	add.s32 	%r36, %r60, 1;
	selp.b32 	%r37, %r36, %r35, %p5;
	ld.global.f64 	%fd26, [%rd32+-16];
	sub.f64 	%fd27, %fd1, %fd26;
	ld.global.f64 	%fd28, [%rd31+-16];
	sub.f64 	%fd29, %fd2, %fd28;
	mul.f64 	%fd30, %fd29, %fd29;
	fma.rn.f64 	%fd31, %fd27, %fd27, %fd30;
	setp.lt.f64 	%p6, %fd31, %fd25;
	selp.f64 	%fd32, %fd31, %fd25, %p6;
	add.s32 	%r38, %r60, 2;
	selp.b32 	%r39, %r38, %r37, %p6;
	ld.global.f64 	%fd33, [%rd32+-8];
	sub.f64 	%fd34, %fd1, %fd33;
	ld.global.f64 	%fd35, [%rd31+-8];
	sub.f64 	%fd36, %fd2, %fd35;
	mul.f64 	%fd37, %fd36, %fd36;
	fma.rn.f64 	%fd38, %fd34, %fd34, %fd37;
	setp.lt.f64 	%p7, %fd38, %fd32;
	selp.f64 	%fd39, %fd38, %fd32, %p7;
	add.s32 	%r40, %r60, 3;
	selp.b32 	%r41, %r40, %r39, %p7;
	ld.global.f64 	%fd40, [%rd32];
	sub.f64 	%fd41, %fd1, %fd40;
	ld.global.f64 	%fd42, [%rd31];
	sub.f64 	%fd43, %fd2, %fd42;
	mul.f64 	%fd44, %fd43, %fd43;
	fma.rn.f64 	%fd45, %fd41, %fd41, %fd44;
	setp.lt.f64 	%p8, %fd45, %fd39;
	selp.f64 	%fd46, %fd45, %fd39, %p8;
	add.s32 	%r42, %r60, 4;
	selp.b32 	%r43, %r42, %r41, %p8;
	ld.global.f64 	%fd47, [%rd32+8];
	sub.f64 	%fd48, %fd1, %fd47;
	ld.global.f64 	%fd49, [%rd31+8];
	sub.f64 	%fd50, %fd2, %fd49;
	mul.f64 	%fd51, %fd50, %fd50;
	fma.rn.f64 	%fd52, %fd48, %fd48, %fd51;
	setp.lt.f64 	%p9, %fd52, %fd46;
	selp.f64 	%fd53, %fd52, %fd46, %p9;
	add.s32 	%r44, %r60, 5;
	selp.b32 	%r45, %r44, %r43, %p9;
	ld.global.f64 	%fd54, [%rd32+16];
	sub.f64 	%fd55, %fd1, %fd54;
	ld.global.f64 	%fd56, [%rd31+16];
	sub.f64 	%fd57, %fd2, %fd56;
	mul.f64 	%fd58, %fd57, %fd57;
	fma.rn.f64 	%fd59, %fd55, %fd55, %fd58;
	setp.lt.f64 	%p10, %fd59, %fd53;
	selp.f64 	%fd60, %fd59, %fd53, %p10;
	add.s32 	%r46, %r60, 6;
	selp.b32 	%r47, %r46, %r45, %p10;
	ld.global.f64 	%fd61, [%rd32+24];
	sub.f64 	%fd62, %fd1, %fd61;
	ld.global.f64 	%fd63, [%rd31+24];
	sub.f64 	%fd64, %fd2, %fd63;
	mul.f64 	%fd65, %fd64, %fd64;
	fma.rn.f64 	%fd66, %fd62, %fd62, %fd65;
	setp.lt.f64 	%p11, %fd66, %fd60;
	selp.f64 	%fd114, %fd66, %fd60, %p11;
	add.s32 	%r48, %r60, 7;
	selp.b32 	%r71, %r48, %r47, %p11;
	add.s64 	%rd32, %rd32, 64;
	add.s64 	%rd31, %rd31, 64;
	add.s32 	%r60, %r60, 8;
	setp.ne.s32 	%p12, %r60, %r66;
	@%p12 bra 	$L__BB0_4;
$L__BB0_5:
	setp.eq.s32 	%p13, %r2, 0;
	@%p13 bra 	$L__BB0_13;
	and.b32  	%r11, %r24, 3;
	setp.lt.u32 	%p14, %r2, 4;
	@%p14 bra 	$L__BB0_8;
	mul.wide.u32 	%rd19, %r66, 8;
	add.s64 	%rd20, %rd2, %rd19;
	ld.global.f64 	%fd67, [%rd20];
	sub.f64 	%fd68, %fd1, %fd67;
	add.s64 	%rd21, %rd1, %rd19;
	ld.global.f64 	%fd69, [%rd21];
	sub.f64 	%fd70, %fd2, %fd69;
	mul.f64 	%fd71, %fd70, %fd70;
	fma.rn.f64 	%fd72, %fd68, %fd68, %fd71;
	setp.lt.f64 	%p15, %fd72, %fd114;
	selp.f64 	%fd73, %fd72, %fd114, %p15;
	selp.b32 	%r50, %r66, %r71, %p15;
	add.s32 	%r51, %r66, 1;
	ld.global.f64 	%fd74, [%rd20+8];
	sub.f64 	%fd75, %fd1, %fd74;
	ld.global.f64 	%fd76, [%rd21+8];
	sub.f64 	%fd77, %fd2, %fd76;
	mul.f64 	%fd78, %fd77, %fd77;
	fma.rn.f64 	%fd79, %fd75, %fd75, %fd78;
	setp.lt.f64 	%p16, %fd79, %fd73;
	selp.f64 	%fd80, %fd79, %fd73, %p16;
	selp.b32 	%r52, %r51, %r50, %p16;
	add.s32 	%r53, %r66, 2;
	ld.global.f64 	%fd81, [%rd20+16];
	sub.f64 	%fd82, %fd1, %fd81;
	ld.global.f64 	%fd83, [%rd21+16];
	sub.f64 	%fd84, %fd2, %fd83;
	mul.f64 	%fd85, %fd84, %fd84;
	fma.rn.f64 	%fd86, %fd82, %fd82, %fd85;
	setp.lt.f64 	%p17, %fd86, %fd80;
	selp.f64 	%fd87, %fd86, %fd80, %p17;
	selp.b32 	%r54, %r53, %r52, %p17;
	add.s32 	%r55, %r66, 3;
	ld.global.f64 	%fd88, [%rd20+24];
	sub.f64 	%fd89, %fd1, %fd88;
	ld.global.f64 	%fd90, [%rd21+24];
	sub.f64 	%fd91, %fd2, %fd90;
	mul.f64 	%fd92, %fd91, %fd91;
	fma.rn.f64 	%fd93, %fd89, %fd89, %fd92;
	setp.lt.f64 	%p18, %fd93, %fd87;
	selp.f64 	%fd114, %fd93, %fd87, %p18;
	selp.b32 	%r71, %r55, %r54, %p18;
	add.s32 	%r66, %r66, 4;
$L__BB0_8:
	setp.eq.s32 	%p19, %r11, 0;
	@%p19 bra 	$L__BB0_13;
	setp.eq.s32 	%p20, %r11, 1;
	@%p20 bra 	$L__BB0_11;
	mul.wide.u32 	%rd22, %r66, 8;
	add.s64 	%rd23, %rd2, %rd22;
	ld.global.f64 	%fd94, [%rd23];
	sub.f64 	%fd95, %fd1, %fd94;
	add.s64 	%rd24, %rd1, %rd22;
	ld.global.f64 	%fd96, [%rd24];
	sub.f64 	%fd97, %fd2, %fd96;
	mul.f64 	%fd98, %fd97, %fd97;
	fma.rn.f64 	%fd99, %fd95, %fd95, %fd98;
	setp.lt.f64 	%p21, %fd99, %fd114;
	selp.f64 	%fd100, %fd99, %fd114, %p21;
	selp.b32 	%r57, %r66, %r71, %p21;
	add.s32 	%r58, %r66, 1;
	ld.global.f64 	%fd101, [%rd23+8];
	sub.f64 	%fd102, %fd1, %fd101;
	ld.global.f64 	%fd103, [%rd24+8];
	sub.f64 	%fd104, %fd2, %fd103;
	mul.f64 	%fd105, %fd104, %fd104;
	fma.rn.f64 	%fd106, %fd102, %fd102, %fd105;
	setp.lt.f64 	%p22, %fd106, %fd100;
	selp.f64 	%fd114, %fd106, %fd100, %p22;
	selp.b32 	%r71, %r58, %r57, %p22;
	add.s32 	%r66, %r66, 2;
$L__BB0_11:
	and.b32  	%r59, %r24, 1;
	setp.eq.b32 	%p23, %r59, 1;
	not.pred 	%p24, %p23;
	@%p24 bra 	$L__BB0_13;
	mul.wide.u32 	%rd25, %r66, 8;
	add.s64 	%rd26, %rd2, %rd25;
	ld.global.f64 	%fd107, [%rd26];
	sub.f64 	%fd108, %fd1, %fd107;
	add.s64 	%rd27, %rd1, %rd25;
	ld.global.f64 	%fd109, [%rd27];
	sub.f64 	%fd110, %fd2, %fd109;
	mul.f64 	%fd111, %fd110, %fd110;
	fma.rn.f64 	%fd112, %fd108, %fd108, %fd111;
	setp.lt.f64 	%p25, %fd112, %fd114;
	selp.b32 	%r71, %r66, %r71, %p25;
$L__BB0_13:
	cvta.to.global.u64 	%rd28, %rd11;
	mul.wide.s32 	%rd29, %r1, 4;
	add.s64 	%rd30, %rd28, %rd29;
	st.global.u32 	[%rd30], %r71;
$L__BB0_14:
	ret;

}


// ===== COMPILED SASS (sm_100) =====

	.target	sm_100

	.elftype	@"ET_EXEC"


//--------------------- .note.nv.tkinfo           --------------------------
	.section	.note.nv.tkinfo,"",@"SHT_NOTE"
	.sectionflags	@"SHF_NOTE_NV_TKINFO"
	.tkinfo
        /*0018*/ 	.word	0x00000002
        /*0030*/ 	.string	""
        /*0030*/ 	.string	"ptxas"
        /*0030*/ 	.string	"Cuda compilation tools, release 13.0, V13.0.88"
        /*0030*/ 	.string	"Build cuda_13.0.r13.0/compiler.36424714_0"
        /*0030*/ 	.string	"-arch sm_100 -m 64 "



//--------------------- .note.nv.cuinfo           --------------------------
	.section	.note.nv.cuinfo,"",@"SHT_NOTE"
	.sectionflags	@"SHF_NOTE_NV_CUINFO"
        /*0018*/ 	.short	0x0002
        /*001a*/ 	.short	0x0064
        /*001c*/ 	.short	0x0082
	.zero		2


//--------------------- .nv.info                  --------------------------
	.section	.nv.info,"",@"SHT_CUDA_INFO"
	.align	4


	//----- nvinfo : EIATTR_REGCOUNT
	.align		4
        /*0000*/ 	.byte	0x04, 0x2f
        /*0002*/ 	.short	(.L_1 - .L_0)
	.align		4
.L_0:
        /*0004*/ 	.word	index@(_Z22assignPointsToClustersPKdS0_PiS0_S0_ii)
        /*0008*/ 	.word	0x00000020


	//----- nvinfo : EIATTR_FRAME_SIZE
	.align		4
.L_1:
        /*000c*/ 	.byte	0x04, 0x11
        /*000e*/ 	.short	(.L_3 - .L_2)
	.align		4
.L_2:
        /*0010*/ 	.word	index@(_Z22assignPointsToClustersPKdS0_PiS0_S0_ii)
        /*0014*/ 	.word	0x00000000


	//----- nvinfo : EIATTR_MIN_STACK_SIZE
	.align		4
.L_3:
        /*0018*/ 	.byte	0x04, 0x12
        /*001a*/ 	.short	(.L_5 - .L_4)
	.align		4
.L_4:
        /*001c*/ 	.word	index@(_Z22assignPointsToClustersPKdS0_PiS0_S0_ii)
        /*0020*/ 	.word	0x00000000
.L_5:


//--------------------- .nv.compat                --------------------------
	.section	.nv.compat,"",@"SHT_CUDA_COMPAT_INFO"
	.align	4
        /*0000*/ 	.byte	0x02, 0x09, 0x00, 0x00, 0x02, 0x02, 0x01, 0x00, 0x02, 0x05, 0x05, 0x00, 0x03, 0x07, 0x01, 0x01
        /*0010*/ 	.byte	0x02, 0x03, 0x00, 0x00, 0x02, 0x06, 0x01, 0x00, 0x04, 0x0b, 0x08, 0x00, 0x01, 0x00, 0x00, 0x00
        /*0020*/ 	.byte	0x00, 0x00, 0x00, 0x00


//--------------------- .nv.info._Z22assignPointsToClustersPKdS0_PiS0_S0_ii --------------------------
	.section	.nv.info._Z22assignPointsToClustersPKdS0_PiS0_S0_ii,"",@"SHT_CUDA_INFO"
	.sectionflags	@""
	.align	4


	//----- nvinfo : EIATTR_CUDA_API_VERSION
	.align		4
        /*0000*/ 	.byte	0x04, 0x37
        /*0002*/ 	.short	(.L_7 - .L_6)
.L_6:
        /*0004*/ 	.word	0x00000082


	//----- nvinfo : EIATTR_KPARAM_INFO
	.align		4
.L_7:
        /*0008*/ 	.byte	0x04, 0x17
        /*000a*/ 	.short	(.L_9 - .L_8)
.L_8:
        /*000c*/ 	.word	0x00000000
        /*0010*/ 	.short	0x0006
        /*0012*/ 	.short	0x002c
        /*0014*/ 	.byte	0x00, 0xf0, 0x11, 0x00


	//----- nvinfo : EIATTR_KPARAM_INFO
	.align		4
.L_9:
        /*0018*/ 	.byte	0x04, 0x17
        /*001a*/ 	.short	(.L_11 - .L_10)
.L_10:
        /*001c*/ 	.word	0x00000000
        /*0020*/ 	.short	0x0005
        /*0022*/ 	.short	0x0028
        /*0024*/ 	.byte	0x00, 0xf0, 0x11, 0x00


	//----- nvinfo : EIATTR_KPARAM_INFO
	.align		4
.L_11:
        /*0028*/ 	.byte	0x04, 0x17
        /*002a*/ 	.short	(.L_13 - .L_12)
.L_12:
        /*002c*/ 	.word	0x00000000
        /*0030*/ 	.short	0x0004
        /*0032*/ 	.short	0x0020
        /*0034*/ 	.byte	0x00, 0xf5, 0x21, 0x00


	//----- nvinfo : EIATTR_KPARAM_INFO
	.align		4
.L_13:
        /*0038*/ 	.byte	0x04, 0x17
        /*003a*/ 	.short	(.L_15 - .L_14)
.L_14:
        /*003c*/ 	.word	0x00000000
        /*0040*/ 	.short	0x0003
        /*0042*/ 	.short	0x0018
        /*0044*/ 	.byte	0x00, 0xf5, 0x21, 0x00


	//----- nvinfo : EIATTR_KPARAM_INFO
	.align		4
.L_15:
        /*0048*/ 	.byte	0x04, 0x17
        /*004a*/ 	.short	(.L_17 - .L_16)
.L_16:
        /*004c*/ 	.word	0x00000000
        /*0050*/ 	.short	0x0002
        /*0052*/ 	.short	0x0010
        /*0054*/ 	.byte	0x00, 0xf5, 0x21, 0x00


	//----- nvinfo : EIATTR_KPARAM_INFO
	.align		4
.L_17:
        /*0058*/ 	.byte	0x04, 0x17
        /*005a*/ 	.short	(.L_19 - .L_18)
.L_18:
        /*005c*/ 	.word	0x00000000
        /*0060*/ 	.short	0x0001
        /*0062*/ 	.short	0x0008
        /*0064*/ 	.byte	0x00, 0xf5, 0x21, 0x00


	//----- nvinfo : EIATTR_KPARAM_INFO
	.align		4
.L_19:
        /*0068*/ 	.byte	0x04, 0x17
        /*006a*/ 	.short	(.L_21 - .L_20)
.L_20:
        /*006c*/ 	.word	0x00000000
        /*0070*/ 	.short	0x0000
        /*0072*/ 	.short	0x0000
        /*0074*/ 	.byte	0x00, 0xf5, 0x21, 0x00


	//----- nvinfo : EIATTR_SPARSE_MMA_MASK
	.align		4
.L_21:
        /*0078*/ 	.byte	0x03, 0x50
        /*007a*/ 	.short	0x0000


	//----- nvinfo : EIATTR_MAXREG_COUNT
	.align		4
        /*007c*/ 	.byte	0x03, 0x1b
        /*007e*/ 	.short	0x00ff


	//----- nvinfo : EIATTR_MERCURY_ISA_VERSION
	.align		4
        /*0080*/ 	.byte	0x03, 0x5f
        /*0082*/ 	.short	0x0101


	//----- nvinfo : EIATTR_VRC_CTA_INIT_COUNT
	.align		4
        /*0084*/ 	.byte	0x02, 0x4a
	.zero		1
	.zero		1


	//----- nvinfo : EIATTR_EXIT_INSTR_OFFSETS
	.align		4
        /*0088*/ 	.byte	0x04, 0x1c
        /*008a*/ 	.short	(.L_23 - .L_22)


	//   ....[0]....
.L_22:
        /*008c*/ 	.word	0x00000070


	//   ....[1]....
        /*0090*/ 	.word	0x00000e20


	//----- nvinfo : EIATTR_CBANK_PARAM_SIZE
	.align		4
.L_23:
        /*0094*/ 	.byte	0x03, 0x19
        /*0096*/ 	.short	0x0030


	//----- nvinfo : EIATTR_PARAM_CBANK
	.align		4
        /*0098*/ 	.byte	0x04, 0x0a
        /*009a*/ 	.short	(.L_25 - .L_24)
	.align		4
.L_24:
        /*009c*/ 	.word	index@(.nv.constant0._Z22assignPointsToClustersPKdS0_PiS0_S0_ii)
        /*00a0*/ 	.short	0x0380
        /*00a2*/ 	.short	0x0030


	//----- nvinfo : EIATTR_SW_WAR
	.align		4
.L_25:
        /*00a4*/ 	.byte	0x04, 0x36
        /*00a6*/ 	.short	(.L_27 - .L_26)
.L_26:
        /*00a8*/ 	.word	0x00000008
.L_27:


//--------------------- .nv.callgraph             --------------------------
	.section	.nv.callgraph,"",@"SHT_CUDA_CALLGRAPH"
	.align	4
	.sectionentsize	8
	.align		4
        /*0000*/ 	.word	0x00000000
	.align		4
        /*0004*/ 	.word	0xffffffff
	.align		4
        /*0008*/ 	.word	0x00000000
	.align		4
        /*000c*/ 	.word	0xfffffffe
	.align		4
        /*0010*/ 	.word	0x00000000
	.align		4
        /*0014*/ 	.word	0xfffffffd
	.align		4
        /*0018*/ 	.word	0x00000000
	.align		4
        /*001c*/ 	.word	0xfffffffc


//--------------------- .text._Z22assignPointsToClustersPKdS0_PiS0_S0_ii --------------------------
	.section	.text._Z22assignPointsToClustersPKdS0_PiS0_S0_ii,"ax",@progbits
	.align	128
        .global         _Z22assignPointsToClustersPKdS0_PiS0_S0_ii
        .type           _Z22assignPointsToClustersPKdS0_PiS0_S0_ii,@function
        .size           _Z22assignPointsToClustersPKdS0_PiS0_S0_ii,(.L_x_6 - _Z22assignPointsToClustersPKdS0_PiS0_S0_ii)
        .other          _Z22assignPointsToClustersPKdS0_PiS0_S0_ii,@"STO_CUDA_ENTRY STV_DEFAULT"
_Z22assignPointsToClustersPKdS0_PiS0_S0_ii:
.text._Z22assignPointsToClustersPKdS0_PiS0_S0_ii:
[----:B------:R-:W-:Y:S01]  /*0000*/  LDC R1, c[0x0][0x37c] ;  /* 0x0000df00ff017b82 */ /* 0x000fe20000000800 */
[----:B------:R-:W0:Y:S07]  /*0010*/  S2R R3, SR_TID.X ;  /* 0x0000000000037919 */ /* 0x000e2e0000002100 */
[----:B------:R-:W0:Y:S01]  /*0020*/  S2UR UR4, SR_CTAID.X ;  /* 0x00000000000479c3 */ /* 0x000e220000002500 */
[----:B------:R-:W1:Y:S07]  /*0030*/  LDCU UR5, c[0x0][0x3a8] ;  /* 0x00007500ff0577ac */ /* 0x000e6e0008000800 */
[----:B------:R-:W0:Y:S02]  /*0040*/  LDC R0, c[0x0][0x360] ;  /* 0x0000d800ff007b82 */ /* 0x000e240000000800 */
[----:B0-----:R-:W-:-:S05]  /*0050*/  IMAD R0, R0, UR4, R3 ;  /* 0x0000000400007c24 */ /* 0x001fca000f8e0203 */
[----:B-1----:R-:W-:-:S13]  /*0060*/  ISETP.GE.AND P0, PT, R0, UR5, PT ;  /* 0x0000000500007c0c */ /* 0x002fda000bf06270 */
[----:B------:R-:W-:Y:S05]  /*0070*/  @P0 EXIT ;  /* 0x000000000000094d */ /* 0x000fea0003800000 */
[----:B------:R-:W0:Y:S01]  /*0080*/  LDCU UR8, c[0x0][0x3ac] ;  /* 0x00007580ff0877ac */ /* 0x000e220008000800 */
[----:B------:R-:W-:Y:S01]  /*0090*/  IMAD.MOV.U32 R3, RZ, RZ, -0x1 ;  /* 0xffffffffff037424 */ /* 0x000fe200078e00ff */
[----:B------:R-:W1:Y:S01]  /*00a0*/  LDCU.64 UR12, c[0x0][0x358] ;  /* 0x00006b00ff0c77ac */ /* 0x000e620008000a00 */
[----:B0-----:R-:W-:-:S09]  /*00b0*/  UISETP.GE.AND UP0, UPT, UR8, 0x1, UPT ;  /* 0x000000010800788c */ /* 0x001fd2000bf06270 */
[----:B-1----:R-:W-:Y:S05]  /*00c0*/  BRA.U !UP0, `(.L_x_0) ;  /* 0x0000000d08487547 */ /* 0x002fea000b800000 */
[----:B------:R-:W0:Y:S08]  /*00d0*/  LDC.64 R6, c[0x0][0x380] ;  /* 0x0000e000ff067b82 */ /* 0x000e300000000a00 */
[----:B------:R-:W1:Y:S01]  /*00e0*/  LDC.64 R8, c[0x0][0x388] ;  /* 0x0000e200ff087b82 */ /* 0x000e620000000a00 */
[----:B0-----:R-:W-:-:S06]  /*00f0*/  IMAD.WIDE R6, R0, 0x8, R6 ;  /* 0x0000000800067825 */ /* 0x001fcc00078e0206 */
[----:B------:R-:W5:Y:S01]  /*0100*/  LDG.E.64 R6, desc[UR12][R6.64] ;  /* 0x0000000c06067981 */ /* 0x000f62000c1e1b00 */
[----:B-1----:R-:W-:-:S06]  /*0110*/  IMAD.WIDE R8, R0, 0x8, R8 ;  /* 0x0000000800087825 */ /* 0x002fcc00078e0208 */
[----:B------:R-:W5:Y:S01]  /*0120*/  LDG.E.64 R8, desc[UR12][R8.64] ;  /* 0x0000000c08087981 */ /* 0x000f62000c1e1b00 */
[----:B------:R-:W-:Y:S01]  /*0130*/  UISETP.GE.U32.AND UP1, UPT, UR8, 0x8, UPT ;  /* 0x000000080800788c */ /* 0x000fe2000bf26070 */
[----:B------:R-:W-:Y:S01]  /*0140*/  IMAD.MOV.U32 R3, RZ, RZ, -0x1 ;  /* 0xffffffffff037424 */ /* 0x000fe200078e00ff */
[----:B------:R-:W-:Y:S01]  /*0150*/  ULOP3.LUT UR9, UR8, 0x7, URZ, 0xc0, !UPT ;  /* 0x0000000708097892 */ /* 0x000fe2000f8ec0ff */
[----:B------:R-:W-:Y:S02]  /*0160*/  IMAD.MOV.U32 R2, RZ, RZ, RZ ;  /* 0x000000ffff027224 */ /* 0x000fe400078e00ff */
[----:B------:R-:W-:Y:S02]  /*0170*/  IMAD.MOV.U32 R12, RZ, RZ, 0x0 ;  /* 0x00000000ff0c7424 */ /* 0x000fe400078e00ff */
[----:B------:R-:W-:Y:S01]  /*0180*/  IMAD.MOV.U32 R13, RZ, RZ, 0x7ff00000 ;  /* 0x7ff00000ff0d7424 */ /* 0x000fe200078e00ff */
[----:B------:R-:W-:Y:S01]  /*0190*/  UISETP.NE.AND UP0, UPT, UR9, URZ, UPT ;  /* 0x000000ff0900728c */ /* 0x000fe2000bf05270 */
[----:B------:R-:W-:Y:S10]  /*01a0*/  BRA.U !UP1, `(.L_x_1) ;  /* 0x00000005099c7547 */ /* 0x000ff4000b800000 */
[----:B------:R-:W0:Y:S01]  /*01b0*/  LDCU.64 UR6, c[0x0][0x398] ;  /* 0x00007300ff0677ac */ /* 0x000e220008000a00 */
[----:B------:R-:W-:Y:S02]  /*01c0*/  IMAD.MOV.U32 R3, RZ, RZ, -0x1 ;  /* 0xffffffffff037424 */ /* 0x000fe400078e00ff */
[----:B------:R-:W-:Y:S01]  /*01d0*/  IMAD.MOV.U32 R26, RZ, RZ, RZ ;  /* 0x000000ffff1a7224 */ /* 0x000fe200078e00ff */
[----:B------:R-:W1:Y:S01]  /*01e0*/  LDCU.64 UR4, c[0x0][0x3a0] ;  /* 0x00007400ff0477ac */ /* 0x000e620008000a00 */
[----:B------:R-:W-:Y:S02]  /*01f0*/  IMAD.MOV.U32 R12, RZ, RZ, 0x0 ;  /* 0x00000000ff0c7424 */ /* 0x000fe400078e00ff */
[----:B------:R-:W-:Y:S01]  /*0200*/  IMAD.MOV.U32 R13, RZ, RZ, 0x7ff00000 ;  /* 0x7ff00000ff0d7424 */ /* 0x000fe200078e00ff */
[----:B------:R-:W-:-:S06]  /*0210*/  ULOP3.LUT UR10, UR8, 0x7ffffff8, URZ, 0xc0, !UPT ;  /* 0x7ffffff8080a7892 */ /* 0x000fcc000f8ec0ff */
[----:B------:R-:W-:Y:S01]  /*0220*/  IMAD.U32 R2, RZ, RZ, UR10 ;  /* 0x0000000aff027e24 */ /* 0x000fe2000f8e00ff */
[----:B0-----:R-:W-:Y:S02]  /*0230*/  UIADD3 UR6, UP1, UPT, UR6, 0x20, URZ ;  /* 0x0000002006067890 */ /* 0x001fe4000ff3e0ff */
[----:B-1----:R-:W-:Y:S02]  /*0240*/  UIADD3 UR4, UP2, UPT, UR4, 0x20, URZ ;  /* 0x0000002004047890 */ /* 0x002fe4000ff5e0ff */
[----:B------:R-:W-:Y:S02]  /*0250*/  UIADD3.X UR7, UPT, UPT, URZ, UR7, URZ, UP1, !UPT ;  /* 0x00000007ff077290 */ /* 0x000fe40008ffe4ff */
[----:B------:R-:W-:Y:S01]  /*0260*/  MOV R4, UR6 ;  /* 0x0000000600047c02 */ /* 0x000fe20008000f00 */
[----:B------:R-:W-:Y:S01]  /*0270*/  UIADD3.X UR5, UPT, UPT, URZ, UR5, URZ, UP2, !UPT ;  /* 0x00000005ff057290 */ /* 0x000fe200097fe4ff */
[----:B------:R-:W-:Y:S02]  /*0280*/  IMAD.U32 R10, RZ, RZ, UR4 ;  /* 0x00000004ff0a7e24 */ /* 0x000fe4000f8e00ff */
[----:B------:R-:W-:-:S03]  /*0290*/  IMAD.U32 R5, RZ, RZ, UR7 ;  /* 0x00000007ff057e24 */ /* 0x000fc6000f8e00ff */
[----:B------:R-:W-:-:S07]  /*02a0*/  IMAD.U32 R11, RZ, RZ, UR5 ;  /* 0x00000005ff0b7e24 */ /* 0x000fce000f8e00ff */
.L_x_2:
[----:B------:R-:W2:Y:S04]  /*02b0*/  LDG.E.64 R16, desc[UR12][R10.64+-0x20] ;  /* 0xffffe00c0a107981 */ /* 0x000ea8000c1e1b00 */
[----:B------:R-:W3:Y:S04]  /*02c0*/  LDG.E.64 R14, desc[UR12][R4.64+-0x20] ;  /* 0xffffe00c040e7981 */ /* 0x000ee8000c1e1b00 */
[----:B------:R-:W4:Y:S04]  /*02d0*/  LDG.E.64 R22, desc[UR12][R10.64+-0x18] ;  /* 0xffffe80c0a167981 */ /* 0x000f28000c1e1b00 */
[----:B------:R-:W4:Y:S04]  /*02e0*/  LDG.E.64 R20, desc[UR12][R10.64+-0x8] ;  /* 0xfffff80c0a147981 */ /* 0x000f28000c1e1b00 */
[----:B------:R-:W4:Y:S01]  /*02f0*/  LDG.E.64 R24, desc[UR12][R4.64+-0x10] ;  /* 0xfffff00c04187981 */ /* 0x000f22000c1e1b00 */
[----:B--2--5:R-:W-:-:S02]  /*0300*/  DADD R16, R8, -R16 ;  /* 0x0000000008107229 */ /* 0x024fc40000000810 */
[----:B---3--:R-:W-:-:S06]  /*0310*/  DADD R14, R6, -R14 ;  /* 0x00000000060e7229 */ /* 0x008fcc000000080e */
[----:B------:R-:W-:Y:S02]  /*0320*/  DMUL R18, R16, R16 ;  /* 0x0000001010127228 */ /* 0x000fe40000000000 */
[----:B------:R-:W2:Y:S06]  /*0330*/  LDG.E.64 R16, desc[UR12][R4.64+-0x18] ;  /* 0xffffe80c04107981 */ /* 0x000eac000c1e1b00 */
[----:B------:R-:W-:Y:S01]  /*0340*/  DFMA R18, R14, R14, R18 ;  /* 0x0000000e0e12722b */ /* 0x000fe20000000012 */
[----:B------:R-:W3:Y:S07]  /*0350*/  LDG.E.64 R14, desc[UR12][R10.64+-0x10] ;  /* 0xfffff00c0a0e7981 */ /* 0x000eee000c1e1b00 */
[----:B------:R-:W-:-:S06]  /*0360*/  DSETP.GEU.AND P3, PT, R18, R12, PT ;  /* 0x0000000c1200722a */ /* 0x000fcc0003f6e000 */
[----:B------:R-:W-:Y:S02]  /*0370*/  FSEL R12, R18, R12, !P3 ;  /* 0x0000000c120c7208 */ /* 0x000fe40005800000 */
[----:B------:R-:W-:Y:S02]  /*0380*/  FSEL R13, R19, R13, !P3 ;  /* 0x0000000d130d7208 */ /* 0x000fe40005800000 */
[----:B------:R-:W3:Y:S01]  /*0390*/  LDG.E.64 R18, desc[UR12][R4.64+-0x8] ;  /* 0xfffff80c04127981 */ /* 0x000ee2000c1e1b00 */
[----:B----4-:R-:W-:-:S08]  /*03a0*/  DADD R22, R8, -R22 ;  /* 0x0000000008167229 */ /* 0x010fd00000000816 */
[----:B------:R-:W-:Y:S02]  /*03b0*/  DMUL R22, R22, R22 ;  /* 0x0000001616167228 */ /* 0x000fe40000000000 */
[----:B------:R-:W-:Y:S02]  /*03c0*/  DADD R20, R8, -R20 ;  /* 0x0000000008147229 */ /* 0x000fe40000000814 */
[----:B------:R-:W-:-:S06]  /*03d0*/  DADD R24, R6, -R24 ;  /* 0x0000000006187229 */ /* 0x000fcc0000000818 */
[----:B------:R-:W-:Y:S02]  /*03e0*/  DMUL R20, R20, R20 ;  /* 0x0000001414147228 */ /* 0x000fe40000000000 */
[----:B--2---:R-:W-:Y:S02]  /*03f0*/  DADD R16, R6, -R16 ;  /* 0x0000000006107229 */ /* 0x004fe40000000810 */
[----:B---3--:R-:W-:-:S06]  /*0400*/  DADD R14, R8, -R14 ;  /* 0x00000000080e7229 */ /* 0x008fcc000000080e */
[----:B------:R-:W-:Y:S02]  /*0410*/  DFMA R22, R16, R16, R22 ;  /* 0x000000101016722b */ /* 0x000fe40000000016 */
[----:B------:R-:W2:Y:S01]  /*0420*/  LDG.E.64 R16, desc[UR12][R10.64] ;  /* 0x0000000c0a107981 */ /* 0x000ea2000c1e1b00 */
[----:B------:R-:W-:-:S05]  /*0430*/  DMUL R14, R14, R14 ;  /* 0x0000000e0e0e7228 */ /* 0x000fca0000000000 */
[----:B------:R-:W-:Y:S02]  /*0440*/  DSETP.GEU.AND P4, PT, R22, R12, PT ;  /* 0x0000000c1600722a */ /* 0x000fe40003f8e000 */
[----:B------:R-:W-:-:S04]  /*0450*/  DADD R18, R6, -R18 ;  /* 0x0000000006127229 */ /* 0x000fc80000000812 */
[----:B------:R-:W-:Y:S01]  /*0460*/  FSEL R12, R22, R12, !P4 ;  /* 0x0000000c160c7208 */ /* 0x000fe20006000000 */
[----:B------:R-:W-:Y:S01]  /*0470*/  DFMA R24, R24, R24, R14 ;  /* 0x000000181818722b */ /* 0x000fe2000000000e */
[----:B------:R-:W-:Y:S01]  /*0480*/  FSEL R13, R23, R13, !P4 ;  /* 0x0000000d170d7208 */ /* 0x000fe20006000000 */
[----:B------:R-:W3:Y:S04]  /*0490*/  LDG.E.64 R14, desc[UR12][R10.64+0x8] ;  /* 0x0000080c0a0e7981 */ /* 0x000ee8000c1e1b00 */
[----:B------:R-:W4:Y:S01]  /*04a0*/  LDG.E.64 R22, desc[UR12][R4.64] ;  /* 0x0000000c04167981 */ /* 0x000f22000c1e1b00 */
[----:B------:R-:W-:-:S03]  /*04b0*/  DFMA R20, R18, R18, R20 ;  /* 0x000000121214722b */ /* 0x000fc60000000014 */
[----:B------:R-:W4:Y:S01]  /*04c0*/  LDG.E.64 R18, desc[UR12][R4.64+0x8] ;  /* 0x0000080c04127981 */ /* 0x000f22000c1e1b00 */
[----:B------:R-:W-:-:S06]  /*04d0*/  DSETP.GEU.AND P5, PT, R24, R12, PT ;  /* 0x0000000c1800722a */ /* 0x000fcc0003fae000 */
[----:B------:R-:W-:Y:S02]  /*04e0*/  FSEL R12, R24, R12, !P5 ;  /* 0x0000000c180c7208 */ /* 0x000fe40006800000 */
[----:B------:R-:W-:Y:S02]  /*04f0*/  FSEL R13, R25, R13, !P5 ;  /* 0x0000000d190d7208 */ /* 0x000fe40006800000 */
[----:B------:R-:W4:Y:S04]  /*0500*/  LDG.E.64 R24, desc[UR12][R10.64+0x10] ;  /* 0x0000100c0a187981 */ /* 0x000f28000c1e1b00 */
[----:B------:R-:W-:-:S06]  /*0510*/  DSETP.GEU.AND P6, PT, R20, R12, PT ;  /* 0x0000000c1400722a */ /* 0x000fcc0003fce000 */
[----:B------:R-:W-:Y:S02]  /*0520*/  FSEL R12, R20, R12, !P6 ;  /* 0x0000000c140c7208 */ /* 0x000fe40007000000 */
[----:B------:R-:W-:Y:S02]  /*0530*/  FSEL R13, R21, R13, !P6 ;  /* 0x0000000d150d7208 */ /* 0x000fe40007000000 */
[----:B------:R-:W4:Y:S01]  /*0540*/  LDG.E.64 R20, desc[UR12][R4.64+0x10] ;  /* 0x0000100c04147981 */ /* 0x000f22000c1e1b00 */
[----:B--2---:R-:W-:-:S08]  /*0550*/  DADD R16, R8, -R16 ;  /* 0x0000000008107229 */ /* 0x004fd00000000810 */
[----:B------:R-:W-:Y:S02]  /*0560*/  DMUL R16, R16, R16 ;  /* 0x0000001010107228 */ /* 0x000fe40000000000 */
[----:B---3--:R-:W-:Y:S02]  /*0570*/  DADD R14, R8, -R14 ;  /* 0x00000000080e7229 */ /* 0x008fe4000000080e */
[C---:B----4-:R-:W-:Y:S02]  /*0580*/  DADD R22, R6.reuse, -R22 ;  /* 0x0000000006167229 */ /* 0x050fe40000000816 */
[----:B------:R-:W-:-:S04]  /*0590*/  DADD R18, R6, -R18 ;  /* 0x0000000006127229 */ /* 0x000fc80000000812 */
[----:B------:R-:W-:Y:S02]  /*05a0*/  DMUL R14, R14, R14 ;  /* 0x0000000e0e0e7228 */ /* 0x000fe40000000000 */
[----:B------:R-:W-:Y:S01]  /*05b0*/  DFMA R22, R22, R22, R16 ;  /* 0x000000161616722b */ /* 0x000fe20000000010 */
[----:B------:R-:W2:Y:S05]  /*05c0*/  LDG.E.64 R16, desc[UR12][R10.64+0x18] ;  /* 0x0000180c0a107981 */ /* 0x000eaa000c1e1b00 */
[----:B------:R-:W-:Y:S01]  /*05d0*/  DFMA R14, R18, R18, R14 ;  /* 0x00000012120e722b */ /* 0x000fe2000000000e */
[----:B------:R0:W3:Y:S01]  /*05e0*/  LDG.E.64 R18, desc[UR12][R4.64+0x18] ;  /* 0x0000180c04127981 */ /* 0x0000e2000c1e1b00 */
[----:B------:R-:W-:-:S02]  /*05f0*/  DSETP.GEU.AND P2, PT, R22, R12, PT ;  /* 0x0000000c1600722a */ /* 0x000fc40003f4e000 */
[----:B------:R-:W-:-:S04]  /*0600*/  DADD R24, R8, -R24 ;  /* 0x0000000008187229 */ /* 0x000fc80000000818 */
[----:B------:R-:W-:Y:S02]  /*0610*/  FSEL R12, R22, R12, !P2 ;  /* 0x0000000c160c7208 */ /* 0x000fe40005000000 */
[----:B------:R-:W-:Y:S02]  /*0620*/  FSEL R13, R23, R13, !P2 ;  /* 0x0000000d170d7208 */ /* 0x000fe40005000000 */
[----:B------:R-:W-:Y:S02]  /*0630*/  DMUL R24, R24, R24 ;  /* 0x0000001818187228 */ /* 0x000fe40000000000 */
[----:B------:R-:W-:Y:S02]  /*0640*/  DADD R20, R6, -R20 ;  /* 0x0000000006147229 */ /* 0x000fe40000000814 */
[----:B------:R-:W-:-:S06]  /*0650*/  DSETP.GEU.AND P1, PT, R14, R12, PT ;  /* 0x0000000c0e00722a */ /* 0x000fcc0003f2e000 */
[----:B------:R-:W-:Y:S01]  /*0660*/  DFMA R24, R20, R20, R24 ;  /* 0x000000141418722b */ /* 0x000fe20000000018 */
[----:B------:R-:W-:Y:S02]  /*0670*/  FSEL R12, R14, R12, !P1 ;  /* 0x0000000c0e0c7208 */ /* 0x000fe40004800000 */
[----:B------:R-:W-:-:S06]  /*0680*/  FSEL R13, R15, R13, !P1 ;  /* 0x0000000d0f0d7208 */ /* 0x000fcc0004800000 */
[----:B------:R-:W-:Y:S01]  /*0690*/  DSETP.GEU.AND P0, PT, R24, R12, PT ;  /* 0x0000000c1800722a */ /* 0x000fe20003f0e000 */
[----:B------:R-:W-:-:S05]  /*06a0*/  SEL R3, R26, R3, !P3 ;  /* 0x000000031a037207 */ /* 0x000fca0005800000 */
[----:B------:R-:W-:Y:S02]  /*06b0*/  FSEL R12, R24, R12, !P0 ;  /* 0x0000000c180c7208 */ /* 0x000fe40004000000 */
[----:B------:R-:W-:Y:S01]  /*06c0*/  FSEL R13, R25, R13, !P0 ;  /* 0x0000000d190d7208 */ /* 0x000fe20004000000 */
[C---:B------:R-:W-:Y:S02]  /*06d0*/  @!P4 VIADD R3, R26.reuse, 0x1 ;  /* 0x000000011a03c836 */ /* 0x040fe40000000000 */
[C---:B------:R-:W-:Y:S02]  /*06e0*/  @!P5 VIADD R3, R26.reuse, 0x2 ;  /* 0x000000021a03d836 */ /* 0x040fe40000000000 */
[C---:B------:R-:W-:Y:S01]  /*06f0*/  @!P6 VIADD R3, R26.reuse, 0x3 ;  /* 0x000000031a03e836 */ /* 0x040fe20000000000 */
[C---:B------:R-:W-:Y:S01]  /*0700*/  @!P2 IADD3 R3, PT, PT, R26.reuse, 0x4, RZ ;  /* 0x000000041a03a810 */ /* 0x040fe20007ffe0ff */
[C---:B------:R-:W-:Y:S02]  /*0710*/  @!P1 VIADD R3, R26.reuse, 0x5 ;  /* 0x000000051a039836 */ /* 0x040fe40000000000 */
[----:B------:R-:W-:Y:S01]  /*0720*/  @!P0 VIADD R3, R26, 0x6 ;  /* 0x000000061a038836 */ /* 0x000fe20000000000 */
[----:B0-----:R-:W-:-:S02]  /*0730*/  IADD3 R4, P1, PT, R4, 0x40, RZ ;  /* 0x0000004004047810 */ /* 0x001fc40007f3e0ff */
[----:B------:R-:W-:-:S03]  /*0740*/  IADD3 R10, P2, PT, R10, 0x40, RZ ;  /* 0x000000400a0a7810 */ /* 0x000fc60007f5e0ff */
[----:B------:R-:W-:Y:S02]  /*0750*/  IMAD.X R5, RZ, RZ, R5, P1 ;  /* 0x000000ffff057224 */ /* 0x000fe400008e0605 */
[----:B------:R-:W-:Y:S01]  /*0760*/  IMAD.X R11, RZ, RZ, R11, P2 ;  /* 0x000000ffff0b7224 */ /* 0x000fe200010e060b */
[----:B--2---:R-:W-:Y:S02]  /*0770*/  DADD R16, R8, -R16 ;  /* 0x0000000008107229 */ /* 0x004fe40000000810 */
[----:B---3--:R-:W-:-:S06]  /*0780*/  DADD R18, R6, -R18 ;  /* 0x0000000006127229 */ /* 0x008fcc0000000812 */
[----:B------:R-:W-:-:S08]  /*0790*/  DMUL R14, R16, R16 ;  /* 0x00000010100e7228 */ /* 0x000fd00000000000 */
[----:B------:R-:W-:-:S08]  /*07a0*/  DFMA R14, R18, R18, R14 ;  /* 0x00000012120e722b */ /* 0x000fd0000000000e */
[----:B------:R-:W-:-:S14]  /*07b0*/  DSETP.GEU.AND P3, PT, R14, R12, PT ;  /* 0x0000000c0e00722a */ /* 0x000fdc0003f6e000 */
[C---:B------:R-:W-:Y:S02]  /*07c0*/  @!P3 VIADD R3, R26.reuse, 0x7 ;  /* 0x000000071a03b836 */ /* 0x040fe40000000000 */
[----:B------:R-:W-:-:S05]  /*07d0*/  VIADD R26, R26, 0x8 ;  /* 0x000000081a1a7836 */ /* 0x000fca0000000000 */
[----:B------:R-:W-:Y:S02]  /*07e0*/  ISETP.NE.AND P0, PT, R26, R2, PT ;  /* 0x000000021a00720c */ /* 0x000fe40003f05270 */
[----:B------:R-:W-:Y:S02]  /*07f0*/  FSEL R12, R14, R12, !P3 ;  /* 0x0000000c0e0c7208 */ /* 0x000fe40005800000 */
[----:B------:R-:W-:-:S09]  /*0800*/  FSEL R13, R15, R13, !P3 ;  /* 0x0000000d0f0d7208 */ /* 0x000fd20005800000 */
[----:B------:R-:W-:Y:S05]  /*0810*/  @P0 BRA `(.L_x_2) ;  /* 0xfffffff800a40947 */ /* 0x000fea000383ffff */
.L_x_1:
[----:B------:R-:W-:Y:S05]  /*0820*/  BRA.U !UP0, `(.L_x_0) ;  /* 0x0000000508707547 */ /* 0x000fea000b800000 */
[----:B------:R-:W-:Y:S02]  /*0830*/  UISETP.GE.U32.AND UP0, UPT, UR9, 0x4, UPT ;  /* 0x000000040900788c */ /* 0x000fe4000bf06070 */
[----:B------:R-:W-:-:S04]  /*0840*/  ULOP3.LUT UR5, UR8, 0x3, URZ, 0xc0, !UPT ;  /* 0x0000000308057892 */ /* 0x000fc8000f8ec0ff */
[----:B------:R-:W-:-:S03]  /*0850*/  UISETP.NE.AND UP1, UPT, UR5, URZ, UPT ;  /* 0x000000ff0500728c */ /* 0x000fc6000bf25270 */
[----:B------:R-:W-:Y:S08]  /*0860*/  BRA.U !UP0, `(.L_x_3) ;  /* 0x0000000108b47547 */ /* 0x000ff0000b800000 */
[----:B------:R-:W0:Y:S08]  /*0870*/  LDC.64 R28, c[0x0][0x3a0] ;  /* 0x0000e800ff1c7b82 */ /* 0x000e300000000a00 */
[----:B------:R-:W1:Y:S01]  /*0880*/  LDC.64 R26, c[0x0][0x398] ;  /* 0x0000e600ff1a7b82 */ /* 0x000e620000000a00 */
[----:B0-----:R-:W-:-:S05]  /*0890*/  IMAD.WIDE.U32 R28, R2, 0x8, R28 ;  /* 0x00000008021c7825 */ /* 0x001fca00078e001c */
[----:B------:R-:W2:Y:S01]  /*08a0*/  LDG.E.64 R24, desc[UR12][R28.64] ;  /* 0x0000000c1c187981 */ /* 0x000ea2000c1e1b00 */
[----:B-1----:R-:W-:-:S03]  /*08b0*/  IMAD.WIDE.U32 R26, R2, 0x8, R26 ;  /* 0x00000008021a7825 */ /* 0x002fc600078e001a */
[----:B------:R-:W3:Y:S04]  /*08c0*/  LDG.E.64 R22, desc[UR12][R28.64+0x8] ;  /* 0x0000080c1c167981 */ /* 0x000ee8000c1e1b00 */
[----:B------:R-:W4:Y:S04]  /*08d0*/  LDG.E.64 R20, desc[UR12][R26.64] ;  /* 0x0000000c1a147981 */ /* 0x000f28000c1e1b00 */
[----:B------:R-:W4:Y:S04]  /*08e0*/  LDG.E.64 R4, desc[UR12][R26.64+0x8] ;  /* 0x0000080c1a047981 */ /* 0x000f28000c1e1b00 */
[----:B------:R-:W4:Y:S04]  /*08f0*/  LDG.E.64 R16, desc[UR12][R28.64+0x10] ;  /* 0x0000100c1c107981 */ /* 0x000f28000c1e1b00 */
[----:B------:R-:W4:Y:S04]  /*0900*/  LDG.E.64 R18, desc[UR12][R26.64+0x10] ;  /* 0x0000100c1a127981 */ /* 0x000f28000c1e1b00 */
[----:B------:R-:W4:Y:S04]  /*0910*/  LDG.E.64 R10, desc[UR12][R28.64+0x18] ;  /* 0x0000180c1c0a7981 */ /* 0x000f28000c1e1b00 */
[----:B------:R-:W4:Y:S01]  /*0920*/  LDG.E.64 R14, desc[UR12][R26.64+0x18] ;  /* 0x0000180c1a0e7981 */ /* 0x000f22000c1e1b00 */
[----:B--2--5:R-:W-:-:S02]  /*0930*/  DADD R24, R8, -R24 ;  /* 0x0000000008187229 */ /* 0x024fc40000000818 */
[----:B---3--:R-:W-:Y:S02]  /*0940*/  DADD R22, R8, -R22 ;  /* 0x0000000008167229 */ /* 0x008fe40000000816 */
[----:B----4-:R-:W-:-:S04]  /*0950*/  DADD R20, R6, -R20 ;  /* 0x0000000006147229 */ /* 0x010fc80000000814 */
[----:B------:R-:W-:Y:S02]  /*0960*/  DMUL R24, R24, R24 ;  /* 0x0000001818187228 */ /* 0x000fe40000000000 */
[----:B------:R-:W-:Y:S02]  /*0970*/  DADD R4, R6, -R4 ;  /* 0x0000000006047229 */ /* 0x000fe40000000804 */
[----:B------:R-:W-:-:S04]  /*0980*/  DMUL R22, R22, R22 ;  /* 0x0000001616167228 */ /* 0x000fc80000000000 */
[----:B------:R-:W-:Y:S02]  /*0990*/  DFMA R24, R20, R20, R24 ;  /* 0x000000141418722b */ /* 0x000fe40000000018 */
[----:B------:R-:W-:Y:S02]  /*09a0*/  DADD R16, R8, -R16 ;  /* 0x0000000008107229 */ /* 0x000fe40000000810 */
[----:B------:R-:W-:-:S04]  /*09b0*/  DFMA R4, R4, R4, R22 ;  /* 0x000000040404722b */ /* 0x000fc80000000016 */
[----:B------:R-:W-:Y:S02]  /*09c0*/  DSETP.GEU.AND P0, PT, R24, R12, PT ;  /* 0x0000000c1800722a */ /* 0x000fe40003f0e000 */
[----:B------:R-:W-:Y:S02]  /*09d0*/  DADD R18, R6, -R18 ;  /* 0x0000000006127229 */ /* 0x000fe40000000812 */
[----:B------:R-:W-:Y:S02]  /*09e0*/  DMUL R16, R16, R16 ;  /* 0x0000001010107228 */ /* 0x000fe40000000000 */
[----:B------:R-:W-:Y:S02]  /*09f0*/  FSEL R12, R24, R12, !P0 ;  /* 0x0000000c180c7208 */ /* 0x000fe40004000000 */
[----:B------:R-:W-:Y:S01]  /*0a00*/  FSEL R13, R25, R13, !P0 ;  /* 0x0000000d190d7208 */ /* 0x000fe20004000000 */
[----:B------:R-:W-:-:S05]  /*0a10*/  DADD R10, R8, -R10 ;  /* 0x00000000080a7229 */ /* 0x000fca000000080a */
[----:B------:R-:W-:Y:S02]  /*0a20*/  DSETP.GEU.AND P1, PT, R4, R12, PT ;  /* 0x0000000c0400722a */ /* 0x000fe40003f2e000 */
[----:B------:R-:W-:Y:S02]  /*0a30*/  DFMA R16, R18, R18, R16 ;  /* 0x000000121210722b */ /* 0x000fe40000000010 */
[----:B------:R-:W-:Y:S02]  /*0a40*/  DADD R14, R6, -R14 ;  /* 0x00000000060e7229 */ /* 0x000fe4000000080e */
[----:B------:R-:W-:Y:S02]  /*0a50*/  FSEL R4, R4, R12, !P1 ;  /* 0x0000000c04047208 */ /* 0x000fe40004800000 */
[----:B------:R-:W-:Y:S01]  /*0a60*/  FSEL R5, R5, R13, !P1 ;  /* 0x0000000d05057208 */ /* 0x000fe20004800000 */
[----:B------:R-:W-:-:S05]  /*0a70*/  DMUL R10, R10, R10 ;  /* 0x0000000a0a0a7228 */ /* 0x000fca0000000000 */
[----:B------:R-:W-:-:S03]  /*0a80*/  DSETP.GEU.AND P2, PT, R16, R4, PT ;  /* 0x000000041000722a */ /* 0x000fc60003f4e000 */
[----:B------:R-:W-:-:S03]  /*0a90*/  DFMA R10, R14, R14, R10 ;  /* 0x0000000e0e0a722b */ /* 0x000fc6000000000a */
[----:B------:R-:W-:Y:S02]  /*0aa0*/  FSEL R4, R16, R4, !P2 ;  /* 0x0000000410047208 */ /* 0x000fe40005000000 */
[----:B------:R-:W-:-:S06]  /*0ab0*/  FSEL R5, R17, R5, !P2 ;  /* 0x0000000511057208 */ /* 0x000fcc0005000000 */
[----:B------:R-:W-:Y:S01]  /*0ac0*/  DSETP.GEU.AND P3, PT, R10, R4, PT ;  /* 0x000000040a00722a */ /* 0x000fe20003f6e000 */
[C---:B------:R-:W-:Y:S02]  /*0ad0*/  SEL R3, R2.reuse, R3, !P0 ;  /* 0x0000000302037207 */ /* 0x040fe40004000000 */
[C---:B------:R-:W-:Y:S01]  /*0ae0*/  @!P1 IADD3 R3, PT, PT, R2.reuse, 0x1, RZ ;  /* 0x0000000102039810 */ /* 0x040fe20007ffe0ff */
[----:B------:R-:W-:Y:S02]  /*0af0*/  @!P2 VIADD R3, R2, 0x2 ;  /* 0x000000020203a836 */ /* 0x000fe40000000000 */
[----:B------:R-:W-:Y:S02]  /*0b00*/  FSEL R12, R10, R4, !P3 ;  /* 0x000000040a0c7208 */ /* 0x000fe40005800000 */
[----:B------:R-:W-:-:S06]  /*0b10*/  FSEL R13, R11, R5, !P3 ;  /* 0x000000050b0d7208 */ /* 0x000fcc0005800000 */
[C---:B------:R-:W-:Y:S02]  /*0b20*/  @!P3 VIADD R3, R2.reuse, 0x3 ;  /* 0x000000030203b836 */ /* 0x040fe40000000000 */
[----:B------:R-:W-:-:S07]  /*0b30*/  VIADD R2, R2, 0x4 ;  /* 0x0000000402027836 */ /* 0x000fce0000000000 */
.L_x_3:
[----:B------:R-:W-:Y:S05]  /*0b40*/  BRA.U !UP1, `(.L_x_0) ;  /* 0x0000000109a87547 */ /* 0x000fea000b800000 */
[----:B------:R-:W-:Y:S02]  /*0b50*/  UISETP.NE.AND UP0, UPT, UR5, 0x1, UPT ;  /* 0x000000010500788c */ /* 0x000fe4000bf05270 */
[----:B------:R-:W-:-:S04]  /*0b60*/  ULOP3.LUT UR4, UR8, 0x1, URZ, 0xc0, !UPT ;  /* 0x0000000108047892 */ /* 0x000fc8000f8ec0ff */
[----:B------:R-:W-:-:S03]  /*0b70*/  UISETP.NE.U32.AND UP1, UPT, UR4, 0x1, UPT ;  /* 0x000000010400788c */ /* 0x000fc6000bf25070 */
        /* <DEDUP_REMOVED lines=8> */
[----:B------:R-:W4:Y:S01]  /*0c00*/  LDG.E.64 R4, desc[UR12][R10.64+0x8] ;  /* 0x0000080c0a047981 */ /* 0x000f22000c1e1b00 */
[C---:B--2--5:R-:W-:Y:S02]  /*0c10*/  DADD R18, R8.reuse, -R18 ;  /* 0x0000000008127229 */ /* 0x064fe40000000812 */
[----:B---3--:R-:W-:-:S02]  /*0c20*/  DADD R20, R8, -R20 ;  /* 0x0000000008147229 */ /* 0x008fc40000000814 */
[----:B----4-:R-:W-:-:S04]  /*0c30*/  DADD R14, R6, -R14 ;  /* 0x00000000060e7229 */ /* 0x010fc8000000080e */
[----:B------:R-:W-:Y:S02]  /*0c40*/  DMUL R18, R18, R18 ;  /* 0x0000001212127228 */ /* 0x000fe40000000000 */
[----:B------:R-:W-:Y:S02]  /*0c50*/  DADD R4, R6, -R4 ;  /* 0x0000000006047229 */ /* 0x000fe40000000804 */
[----:B------:R-:W-:-:S04]  /*0c60*/  DMUL R20, R20, R20 ;  /* 0x0000001414147228 */ /* 0x000fc80000000000 */
[----:B------:R-:W-:-:S04]  /*0c70*/  DFMA R18, R14, R14, R18 ;  /* 0x0000000e0e12722b */ /* 0x000fc80000000012 */
[----:B------:R-:W-:-:S04]  /*0c80*/  DFMA R20, R4, R4, R20 ;  /* 0x000000040414722b */ /* 0x000fc80000000014 */
[----:B------:R-:W-:-:S06]  /*0c90*/  DSETP.GEU.AND P0, PT, R18, R12, PT ;  /* 0x0000000c1200722a */ /* 0x000fcc0003f0e000 */
[----:B------:R-:W-:Y:S02]  /*0ca0*/  FSEL R4, R18, R12, !P0 ;  /* 0x0000000c12047208 */ /* 0x000fe40004000000 */
[----:B------:R-:W-:-:S06]  /*0cb0*/  FSEL R5, R19, R13, !P0 ;  /* 0x0000000d13057208 */ /* 0x000fcc0004000000 */
[----:B------:R-:W-:Y:S01]  /*0cc0*/  DSETP.GEU.AND P1, PT, R20, R4, PT ;  /* 0x000000041400722a */ /* 0x000fe20003f2e000 */
[----:B------:R-:W-:-:S05]  /*0cd0*/  SEL R3, R2, R3, !P0 ;  /* 0x0000000302037207 */ /* 0x000fca0004000000 */
[----:B------:R-:W-:Y:S02]  /*0ce0*/  FSEL R12, R20, R4, !P1 ;  /* 0x00000004140c7208 */ /* 0x000fe40004800000 */
[----:B------:R-:W-:-:S06]  /*0cf0*/  FSEL R13, R21, R5, !P1 ;  /* 0x00000005150d7208 */ /* 0x000fcc0004800000 */
[C---:B------:R-:W-:Y:S02]  /*0d00*/  @!P1 VIADD R3, R2.reuse, 0x1 ;  /* 0x0000000102039836 */ /* 0x040fe40000000000 */
[----:B------:R-:W-:-:S07]  /*0d10*/  VIADD R2, R2, 0x2 ;  /* 0x0000000202027836 */ /* 0x000fce0000000000 */
.L_x_4:
[----:B------:R-:W-:Y:S05]  /*0d20*/  BRA.U UP1, `(.L_x_0) ;  /* 0x0000000101307547 */ /* 0x000fea000b800000 */
[----:B------:R-:W0:Y:S08]  /*0d30*/  LDC.64 R10, c[0x0][0x3a0] ;  /* 0x0000e800ff0a7b82 */ /* 0x000e300000000a00 */
[----:B------:R-:W1:Y:S01]  /*0d40*/  LDC.64 R4, c[0x0][0x398] ;  /* 0x0000e600ff047b82 */ /* 0x000e620000000a00 */
[----:B0-----:R-:W-:-:S06]  /*0d50*/  IMAD.WIDE.U32 R10, R2, 0x8, R10 ;  /* 0x00000008020a7825 */ /* 0x001fcc00078e000a */
[----:B------:R-:W2:Y:S01]  /*0d60*/  LDG.E.64 R10, desc[UR12][R10.64] ;  /* 0x0000000c0a0a7981 */ /* 0x000ea2000c1e1b00 */
[----:B-1----:R-:W-:-:S06]  /*0d70*/  IMAD.WIDE.U32 R4, R2, 0x8, R4 ;  /* 0x0000000802047825 */ /* 0x002fcc00078e0004 */
[----:B------:R-:W3:Y:S01]  /*0d80*/  LDG.E.64 R4, desc[UR12][R4.64] ;  /* 0x0000000c04047981 */ /* 0x000ee2000c1e1b00 */
[----:B--2--5:R-:W-:Y:S02]  /*0d90*/  DADD R8, R8, -R10 ;  /* 0x0000000008087229 */ /* 0x024fe4000000080a */
[----:B---3--:R-:W-:-:S06]  /*0da0*/  DADD R6, R6, -R4 ;  /* 0x0000000006067229 */ /* 0x008fcc0000000804 */
[----:B------:R-:W-:-:S08]  /*0db0*/  DMUL R8, R8, R8 ;  /* 0x0000000808087228 */ /* 0x000fd00000000000 */
[----:B------:R-:W-:-:S08]  /*0dc0*/  DFMA R8, R6, R6, R8 ;  /* 0x000000060608722b */ /* 0x000fd00000000008 */
[----:B------:R-:W-:-:S06]  /*0dd0*/  DSETP.GEU.AND P0, PT, R8, R12, PT ;  /* 0x0000000c0800722a */ /* 0x000fcc0003f0e000 */
[----:B------:R-:W-:-:S08]  /*0de0*/  SEL R3, R2, R3, !P0 ;  /* 0x0000000302037207 */ /* 0x000fd00004000000 */
.L_x_0:
[----:B------:R-:W0:Y:S02]  /*0df0*/  LDC.64 R4, c[0x0][0x390] ;  /* 0x0000e400ff047b82 */ /* 0x000e240000000a00 */
[----:B0-----:R-:W-:-:S05]  /*0e00*/  IMAD.WIDE R4, R0, 0x4, R4 ;  /* 0x0000000400047825 */ /* 0x001fca00078e0204 */
[----:B------:R-:W-:Y:S01]  /*0e10*/  STG.E desc[UR12][R4.64], R3 ;  /* 0x0000000304007986 */ /* 0x000fe2000c10190c */
[----:B------:R-:W-:Y:S05]  /*0e20*/  EXIT ;  /* 0x000000000000794d */ /* 0x000fea0003800000 */
.L_x_5:
[----:B------:R-:W-:-:S00]  /*0e30*/  BRA `(.L_x_5) ;  /* 0xfffffffc00fc7947 */ /* 0x000fc0000383ffff */
[----:B------:R-:W-:-:S00]  /*0e40*/  NOP ;  /* 0x0000000000007918 */ /* 0x000fc00000000000 */
        /* <DEDUP_REMOVED lines=11> */
.L_x_6:


//--------------------- .nv.shared.reserved.0     --------------------------
	.section	.nv.shared.reserved.0,"aw",@nobits
	.weak		__nv_reservedSMEM_offset_0_alias
	.size		__nv_reservedSMEM_offset_0_alias, 0, 64
	.other		__nv_reservedSMEM_offset_0_alias,@"STO_CUDA_RESERVED_SHARED STV_DEFAULT"
__nv_reservedSMEM_offset_0_alias:
	.zero		0
	.zero		64


//--------------------- .nv.constant0._Z22assignPointsToClustersPKdS0_PiS0_S0_ii --------------------------
	.section	.nv.constant0._Z22assignPointsToClustersPKdS0_PiS0_S0_ii,"a",@progbits
	.sectionflags	@""
	.align	4
.nv.constant0._Z22assignPointsToClustersPKdS0_PiS0_S0_ii:
	.zero		944


//--------------------- SYMBOLS --------------------------

	.type		.nv.reservedSmem.offset0,@object
	.size		.nv.reservedSmem.offset0,0x4
